	.headerflags	@"EF_CUDA_TEXMODE_UNIFIED EF_CUDA_64BIT_ADDRESS EF_CUDA_ACCELERATORS EF_CUDA_SM90 EF_CUDA_VIRTUAL_SM(EF_CUDA_SM90)"
	.elftype	@"ET_EXEC"


//--------------------- .nv.info                  --------------------------
	.section	.nv.info,"",@"SHT_CUDA_INFO"
	.align	4


	//----- nvinfo : EIATTR_REGCOUNT
	.align		4
        /*0000*/ 	.byte	0x04, 0x2f
        /*0002*/ 	.short	(.L_1 - .L_0)
	.align		4
.L_0:
        /*0004*/ 	.word	index@(triton_poi_fused_convolution_12)
        /*0008*/ 	.word	0x00000020


	//----- nvinfo : EIATTR_MIN_STACK_SIZE
	.align		4
.L_1:
        /*000c*/ 	.byte	0x04, 0x12
        /*000e*/ 	.short	(.L_3 - .L_2)
	.align		4
.L_2:
        /*0010*/ 	.word	index@(triton_poi_fused_convolution_12)
        /*0014*/ 	.word	0x00000000


	//----- nvinfo : EIATTR_FRAME_SIZE
	.align		4
.L_3:
        /*0018*/ 	.byte	0x04, 0x11
        /*001a*/ 	.short	(.L_5 - .L_4)
	.align		4
.L_4:
        /*001c*/ 	.word	index@(triton_poi_fused_convolution_12)
        /*0020*/ 	.word	0x00000000


	//----- nvinfo : EIATTR_MIN_STACK_SIZE
	.align		4
.L_5:
        /*0024*/ 	.byte	0x04, 0x12
        /*0026*/ 	.short	(.L_7 - .L_6)
	.align		4
.L_6:
        /*0028*/ 	.word	index@(triton_poi_fused_convolution_12)
        /*002c*/ 	.word	0x00000000
.L_7:


//--------------------- .nv.info.triton_poi_fused_convolution_12 --------------------------
	.section	.nv.info.triton_poi_fused_convolution_12,"",@"SHT_CUDA_INFO"
	.sectionflags	@""
	.align	4


	//----- nvinfo : EIATTR_CUDA_API_VERSION
	.align		4
        /*0000*/ 	.byte	0x04, 0x37
        /*0002*/ 	.short	(.L_9 - .L_8)
.L_8:
        /*0004*/ 	.word	0x0000007c


	//----- nvinfo : EIATTR_KPARAM_INFO
	.align		4
.L_9:
        /*0008*/ 	.byte	0x04, 0x17
        /*000a*/ 	.short	(.L_11 - .L_10)
.L_10:
        /*000c*/ 	.word	0x00000000
        /*0010*/ 	.short	0x0004
        /*0012*/ 	.short	0x001c
        /*0014*/ 	.byte	0x00, 0xf0, 0x11, 0x00


	//----- nvinfo : EIATTR_KPARAM_INFO
	.align		4
.L_11:
        /*0018*/ 	.byte	0x04, 0x17
        /*001a*/ 	.short	(.L_13 - .L_12)
.L_12:
        /*001c*/ 	.word	0x00000000
        /*0020*/ 	.short	0x0003
        /*0022*/ 	.short	0x0018
        /*0024*/ 	.byte	0x00, 0xf0, 0x11, 0x00


	//----- nvinfo : EIATTR_KPARAM_INFO
	.align		4
.L_13:
        /*0028*/ 	.byte	0x04, 0x17
        /*002a*/ 	.short	(.L_15 - .L_14)
.L_14:
        /*002c*/ 	.word	0x00000000
        /*0030*/ 	.short	0x0002
        /*0032*/ 	.short	0x0010
        /*0034*/ 	.byte	0x00, 0xf4, 0x21, 0x00


	//----- nvinfo : EIATTR_KPARAM_INFO
	.align		4
.L_15:
        /*0038*/ 	.byte	0x04, 0x17
        /*003a*/ 	.short	(.L_17 - .L_16)
.L_16:
        /*003c*/ 	.word	0x00000000
        /*0040*/ 	.short	0x0001
        /*0042*/ 	.short	0x0008
        /*0044*/ 	.byte	0x00, 0xf4, 0x21, 0x00


	//----- nvinfo : EIATTR_KPARAM_INFO
	.align		4
.L_17:
        /*0048*/ 	.byte	0x04, 0x17
        /*004a*/ 	.short	(.L_19 - .L_18)
.L_18:
        /*004c*/ 	.word	0x00000000
        /*0050*/ 	.short	0x0000
        /*0052*/ 	.short	0x0000
        /*0054*/ 	.byte	0x00, 0xf4, 0x21, 0x00


	//----- nvinfo : EIATTR_SPARSE_MMA_MASK
	.align		4
.L_19:
        /*0058*/ 	.byte	0x03, 0x50
        /*005a*/ 	.short	0x0000


	//----- nvinfo : EIATTR_MAXREG_COUNT
	.align		4
        /*005c*/ 	.byte	0x03, 0x1b
        /*005e*/ 	.short	0x00ff


	//----- nvinfo : EIATTR_EXIT_INSTR_OFFSETS
	.align		4
        /*0060*/ 	.byte	0x04, 0x1c
        /*0062*/ 	.short	(.L_21 - .L_20)


	//   ....[0]....
.L_20:
        /*0064*/ 	.word	0x00000770


	//   ....[1]....
        /*0068*/ 	.word	0x00000790


	//----- nvinfo : EIATTR_REQNTID
	.align		4
.L_21:
        /*006c*/ 	.byte	0x04, 0x10
        /*006e*/ 	.short	(.L_23 - .L_22)
.L_22:
        /*0070*/ 	.word	0x00000100
        /*0074*/ 	.word	0x00000001
        /*0078*/ 	.word	0x00000001


	//----- nvinfo : EIATTR_CBANK_PARAM_SIZE
	.align		4
.L_23:
        /*007c*/ 	.byte	0x03, 0x19
        /*007e*/ 	.short	0x0020


	//----- nvinfo : EIATTR_PARAM_CBANK
	.align		4
        /*0080*/ 	.byte	0x04, 0x0a
        /*0082*/ 	.short	(.L_25 - .L_24)
	.align		4
.L_24:
        /*0084*/ 	.word	index@(.nv.constant0.triton_poi_fused_convolution_12)
        /*0088*/ 	.short	0x0210
        /*008a*/ 	.short	0x0020


	//----- nvinfo : EIATTR_SW_WAR
	.align		4
.L_25:
        /*008c*/ 	.byte	0x04, 0x36
        /*008e*/ 	.short	(.L_27 - .L_26)
.L_26:
        /*0090*/ 	.word	0x00000008
.L_27:


//--------------------- .nv.callgraph             --------------------------
	.section	.nv.callgraph,"",@"SHT_CUDA_CALLGRAPH"
	.align	4
	.sectionentsize	8
	.align		4
        /*0000*/ 	.word	0x00000000
	.align		4
        /*0004*/ 	.word	0xffffffff
	.align		4
        /*0008*/ 	.word	0x00000000
	.align		4
        /*000c*/ 	.word	0xfffffffe
	.align		4
        /*0010*/ 	.word	0x00000000
	.align		4
        /*0014*/ 	.word	0xfffffffd
	.align		4
        /*0018*/ 	.word	0x00000000
	.align		4
        /*001c*/ 	.word	0xfffffffc


//--------------------- .text.triton_poi_fused_convolution_12 --------------------------
	.section	.text.triton_poi_fused_convolution_12,"ax",@progbits
	.sectionflags	@"SHF_BARRIERS=1"
	.align	128
        .global         triton_poi_fused_convolution_12
        .type           triton_poi_fused_convolution_12,@function
        .size           triton_poi_fused_convolution_12,(.L_x_1 - triton_poi_fused_convolution_12)
        .other          triton_poi_fused_convolution_12,@"STO_CUDA_ENTRY STV_DEFAULT"
triton_poi_fused_convolution_12:
.text.triton_poi_fused_convolution_12:
[----:B------:R-:W0:Y:S01]  /*0000*/  LDC R1, c[0x0][0x28] ;  /* 0x00000a00ff017b82 */ /* 0x000e220000000800 */
[----:B------:R-:W1:Y:S07]  /*0010*/  S2R R26, SR_TID.X ;  /* 0x00000000001a7919 */ /* 0x000e6e0000002100 */
[----:B------:R-:W2:Y:S01]  /*0020*/  LDC.64 R18, c[0x0][0x210] ;  /* 0x00008400ff127b82 */ /* 0x000ea20000000a00 */
[----:B------:R-:W-:Y:S02]  /*0030*/  CS2R R6, SRZ ;  /* 0x0000000000067805 */ /* 0x000fe4000001ff00 */
[----:B------:R-:W-:Y:S01]  /*0040*/  CS2R R8, SRZ ;  /* 0x0000000000087805 */ /* 0x000fe2000001ff00 */
[----:B------:R-:W3:Y:S01]  /*0050*/  S2R R24, SR_CTAID.Y ;  /* 0x0000000000187919 */ /* 0x000ee20000002600 */
[----:B------:R-:W4:Y:S01]  /*0060*/  S2R R2, SR_CTAID.X ;  /* 0x0000000000027919 */ /* 0x000f220000002500 */
[----:B------:R-:W-:Y:S01]  /*0070*/  CS2R R10, SRZ ;  /* 0x00000000000a7805 */ /* 0x000fe2000001ff00 */
[----:B------:R-:W-:Y:S01]  /*0080*/  ULDC.64 UR6, c[0x0][0x208] ;  /* 0x0000820000067ab9 */ /* 0x000fe20000000a00 */
[----:B-1----:R-:W-:Y:S01]  /*0090*/  IMAD.SHL.U32 R0, R26, 0x4, RZ ;  /* 0x000000041a007824 */ /* 0x002fe200078e00ff */
[----:B------:R-:W-:Y:S01]  /*00a0*/  SHF.R.U32.HI R16, RZ, 0x6, R26 ;  /* 0x00000006ff107819 */ /* 0x000fe2000001161a */
[----:B---3--:R-:W-:-:S03]  /*00b0*/  IMAD.SHL.U32 R3, R24, 0x10, RZ ;  /* 0x0000001018037824 */ /* 0x008fc600078e00ff */
[----:B------:R-:W-:Y:S02]  /*00c0*/  LOP3.LUT R5, R0, 0xfc, RZ, 0xc0, !PT ;  /* 0x000000fc00057812 */ /* 0x000fe400078ec0ff */
[----:B------:R-:W-:Y:S02]  /*00d0*/  SGXT.U32 R16, R16, 0x2 ;  /* 0x000000021010781a */ /* 0x000fe40000000000 */
[----:B----4-:R-:W-:Y:S02]  /*00e0*/  PRMT R5, R5, 0x6540, R2 ;  /* 0x0000654005057816 */ /* 0x010fe40000000002 */
[----:B------:R-:W-:Y:S02]  /*00f0*/  LOP3.LUT R4, R3, R16, RZ, 0xfc, !PT ;  /* 0x0000001003047212 */ /* 0x000fe400078efcff */
[----:B------:R-:W-:-:S03]  /*0100*/  ISETP.GE.AND P0, PT, R5, 0x100, PT ;  /* 0x000001000500780c */ /* 0x000fc60003f06270 */
[----:B------:R-:W-:Y:S01]  /*0110*/  IMAD R17, R4, 0x100, R5 ;  /* 0x0000010004117824 */ /* 0x000fe200078e0205 */
[----:B------:R-:W-:-:S03]  /*0120*/  CS2R R4, SRZ ;  /* 0x0000000000047805 */ /* 0x000fc6000001ff00 */
[C---:B------:R-:W-:Y:S02]  /*0130*/  VIADD R21, R17.reuse, 0x400 ;  /* 0x0000040011157836 */ /* 0x040fe40000000000 */
[----:B--2---:R-:W-:-:S04]  /*0140*/  IMAD.WIDE R22, R17, 0x4, R18 ;  /* 0x0000000411167825 */ /* 0x004fc800078e0212 */
[--C-:B------:R-:W-:Y:S01]  /*0150*/  IMAD.WIDE R20, R21, 0x4, R18.reuse ;  /* 0x0000000415147825 */ /* 0x100fe200078e0212 */
[----:B------:R1:W2:Y:S01]  /*0160*/  @!P0 LDG.E.EL.128 R4, desc[UR6][R22.64] ;  /* 0x0000000616048981 */ /* 0x0002a2000c2e1d00 */
[----:B------:R-:W-:Y:S02]  /*0170*/  CS2R R12, SRZ ;  /* 0x00000000000c7805 */ /* 0x000fe4000001ff00 */
[----:B------:R-:W-:Y:S01]  /*0180*/  CS2R R14, SRZ ;  /* 0x00000000000e7805 */ /* 0x000fe2000001ff00 */
[C---:B------:R-:W-:Y:S01]  /*0190*/  VIADD R29, R17.reuse, 0x800 ;  /* 0x00000800111d7836 */ /* 0x040fe20000000000 */
[----:B------:R3:W4:Y:S01]  /*01a0*/  @!P0 LDG.E.EL.128 R8, desc[UR6][R20.64] ;  /* 0x0000000614088981 */ /* 0x000722000c2e1d00 */
[----:B------:R-:W-:Y:S02]  /*01b0*/  VIADD R17, R17, 0xc00 ;  /* 0x00000c0011117836 */ /* 0x000fe40000000000 */
[----:B------:R-:W-:Y:S01]  /*01c0*/  IMAD.WIDE R28, R29, 0x4, R18 ;  /* 0x000000041d1c7825 */ /* 0x000fe200078e0212 */
[----:B-1----:R-:W-:-:S03]  /*01d0*/  CS2R R22, SRZ ;  /* 0x0000000000167805 */ /* 0x002fc6000001ff00 */
[----:B------:R-:W-:Y:S01]  /*01e0*/  IMAD.WIDE R18, R17, 0x4, R18 ;  /* 0x0000000411127825 */ /* 0x000fe200078e0212 */
[----:B------:R-:W5:Y:S01]  /*01f0*/  @!P0 LDG.E.EL.128 R12, desc[UR6][R28.64] ;  /* 0x000000061c0c8981 */ /* 0x000f62000c2e1d00 */
[----:B---3--:R-:W-:-:S06]  /*0200*/  CS2R R20, SRZ ;  /* 0x0000000000147805 */ /* 0x008fcc000001ff00 */
[----:B------:R-:W3:Y:S01]  /*0210*/  @!P0 LDG.E.EL.128 R20, desc[UR6][R18.64] ;  /* 0x0000000612148981 */ /* 0x000ee2000c2e1d00 */
[----:B------:R-:W1:Y:S01]  /*0220*/  S2UR UR5, SR_CgaCtaId ;  /* 0x00000000000579c3 */ /* 0x000e620000008800 */
[----:B------:R-:W-:Y:S01]  /*0230*/  IMAD.SHL.U32 R17, R26, 0x40, RZ ;  /* 0x000000401a117824 */ /* 0x000fe200078e00ff */
[----:B------:R-:W1:Y:S01]  /*0240*/  S2R R25, SR_TID.X ;  /* 0x0000000000197919 */ /* 0x000e620000002100 */
[----:B------:R-:W-:-:S03]  /*0250*/  UMOV UR4, 0x400 ;  /* 0x0000040000047882 */ /* 0x000fc60000000000 */
[----:B------:R-:W-:-:S04]  /*0260*/  LOP3.LUT R17, R17, 0xfc0, RZ, 0xc0, !PT ;  /* 0x00000fc011117812 */ /* 0x000fc800078ec0ff */
[----:B------:R-:W-:Y:S01]  /*0270*/  LOP3.LUT R16, R17, R16, RZ, 0xfc, !PT ;  /* 0x0000001011107212 */ /* 0x000fe200078efcff */
[----:B-1----:R-:W-:-:S06]  /*0280*/  UPRMT UR4, UR5, 0x654, UR4 ;  /* 0x0000065405047896 */ /* 0x002fcc0008000004 */
[----:B------:R-:W-:-:S04]  /*0290*/  VIADD R17, R17, UR4 ;  /* 0x0000000411117c36 */ /* 0x000fc80008000000 */
[----:B------:R-:W-:Y:S01]  /*02a0*/  IMAD R27, R16, 0x4, R17 ;  /* 0x00000004101b7824 */ /* 0x000fe200078e0211 */
[----:B------:R-:W-:Y:S02]  /*02b0*/  LOP3.LUT R3, R3, 0xc, R0, 0xf8, !PT ;  /* 0x0000000c03037812 */ /* 0x000fe400078ef800 */
[----:B------:R-:W-:Y:S02]  /*02c0*/  LOP3.LUT R0, R0, 0x3fc, RZ, 0xc0, !PT ;  /* 0x000003fc00007812 */ /* 0x000fe400078ec0ff */
[----:B0-----:R-:W-:Y:S02]  /*02d0*/  LOP3.LUT R16, R25, 0xfc, RZ, 0xc0, !PT ;  /* 0x000000fc19107812 */ /* 0x001fe400078ec0ff */
[----:B------:R-:W-:Y:S01]  /*02e0*/  SHF.R.U32.HI R26, RZ, 0x2, R26 ;  /* 0x00000002ff1a7819 */ /* 0x000fe2000001161a */
[----:B--2---:R0:W-:Y:S04]  /*02f0*/  STS [R27], R4 ;  /* 0x000000041b007388 */ /* 0x0041e80000000800 */
[----:B------:R-:W-:Y:S04]  /*0300*/  STS [R27+0x50], R5 ;  /* 0x000050051b007388 */ /* 0x000fe80000000800 */
[----:B------:R-:W-:Y:S04]  /*0310*/  STS [R27+0xa0], R6 ;  /* 0x0000a0061b007388 */ /* 0x000fe80000000800 */
[----:B------:R1:W-:Y:S04]  /*0320*/  STS [R27+0xf0], R7 ;  /* 0x0000f0071b007388 */ /* 0x0003e80000000800 */
[----:B----4-:R2:W-:Y:S04]  /*0330*/  STS [R27+0x10], R8 ;  /* 0x000010081b007388 */ /* 0x0105e80000000800 */
[----:B------:R4:W-:Y:S04]  /*0340*/  STS [R27+0x60], R9 ;  /* 0x000060091b007388 */ /* 0x0009e80000000800 */
[----:B------:R-:W-:Y:S04]  /*0350*/  STS [R27+0xb0], R10 ;  /* 0x0000b00a1b007388 */ /* 0x000fe80000000800 */
[----:B------:R-:W-:Y:S04]  /*0360*/  STS [R27+0x100], R11 ;  /* 0x0001000b1b007388 */ /* 0x000fe80000000800 */
[----:B-----5:R5:W-:Y:S04]  /*0370*/  STS [R27+0x20], R12 ;  /* 0x0000200c1b007388 */ /* 0x020be80000000800 */
[----:B------:R-:W-:Y:S04]  /*0380*/  STS [R27+0x70], R13 ;  /* 0x0000700d1b007388 */ /* 0x000fe80000000800 */
[----:B------:R-:W-:Y:S04]  /*0390*/  STS [R27+0xc0], R14 ;  /* 0x0000c00e1b007388 */ /* 0x000fe80000000800 */
[----:B------:R-:W-:Y:S04]  /*03a0*/  STS [R27+0x110], R15 ;  /* 0x0001100f1b007388 */ /* 0x000fe80000000800 */
[----:B---3--:R3:W-:Y:S04]  /*03b0*/  STS [R27+0x30], R20 ;  /* 0x000030141b007388 */ /* 0x0087e80000000800 */
[----:B------:R-:W-:Y:S04]  /*03c0*/  STS [R27+0x80], R21 ;  /* 0x000080151b007388 */ /* 0x000fe80000000800 */
[----:B------:R-:W-:Y:S04]  /*03d0*/  STS [R27+0xd0], R22 ;  /* 0x0000d0161b007388 */ /* 0x000fe80000000800 */
[----:B------:R-:W-:Y:S01]  /*03e0*/  STS [R27+0x120], R23 ;  /* 0x000120171b007388 */ /* 0x000fe20000000800 */
[----:B0-----:R-:W-:-:S02]  /*03f0*/  LOP3.LUT R4, R0, 0x400, RZ, 0xfc, !PT ;  /* 0x0000040000047812 */ /* 0x001fc400078efcff */
[----:B-1----:R-:W-:Y:S02]  /*0400*/  SHF.R.S32.HI R7, RZ, 0x1b, R24 ;  /* 0x0000001bff077819 */ /* 0x002fe40000011418 */
[----:B------:R-:W-:Y:S01]  /*0410*/  LOP3.LUT R6, R4, 0x7f0, RZ, 0xc0, !PT ;  /* 0x000007f004067812 */ /* 0x000fe200078ec0ff */
[----:B------:R-:W0:Y:S01]  /*0420*/  LDC.64 R24, c[0x0][0x218] ;  /* 0x00008600ff187b82 */ /* 0x000e220000000a00 */
[C---:B--2---:R-:W-:Y:S02]  /*0430*/  LOP3.LUT R8, R0.reuse, 0x800, RZ, 0xfc, !PT ;  /* 0x0000080000087812 */ /* 0x044fe400078efcff */
[----:B----4-:R-:W-:Y:S02]  /*0440*/  LOP3.LUT R9, R0, 0xc00, RZ, 0xfc, !PT ;  /* 0x00000c0000097812 */ /* 0x010fe400078efcff */
[----:B------:R-:W-:Y:S02]  /*0450*/  LEA R5, R16, UR4, 0x2 ;  /* 0x0000000410057c11 */ /* 0x000fe4000f8e10ff */
[----:B------:R-:W-:Y:S01]  /*0460*/  SGXT R4, R7, 0x1 ;  /* 0x000000010704781a */ /* 0x000fe20000000200 */
[----:B------:R-:W-:Y:S01]  /*0470*/  VIADD R7, R6, UR4 ;  /* 0x0000000406077c36 */ /* 0x000fe20008000000 */
[----:B------:R-:W-:-:S02]  /*0480*/  LOP3.LUT R8, R8, 0xbf0, RZ, 0xc0, !PT ;  /* 0x00000bf008087812 */ /* 0x000fc400078ec0ff */
[----:B------:R-:W-:Y:S01]  /*0490*/  LOP3.LUT R9, R9, 0xff0, RZ, 0xc0, !PT ;  /* 0x00000ff009097812 */ /* 0x000fe200078ec0ff */
[C---:B------:R-:W-:Y:S01]  /*04a0*/  IMAD R5, R0.reuse, 0x4, R5 ;  /* 0x0000000400057824 */ /* 0x040fe200078e0205 */
[----:B------:R-:W-:Y:S01]  /*04b0*/  BAR.SYNC.DEFER_BLOCKING 0x0 ;  /* 0x0000000000007b1d */ /* 0x000fe20000010000 */
[----:B-----5:R-:W-:Y:S01]  /*04c0*/  IMAD R12, R0, 0x4, R7 ;  /* 0x00000004000c7824 */ /* 0x020fe200078e0207 */
[----:B------:R-:W-:Y:S01]  /*04d0*/  LEA.HI R4, R4, R3, RZ, 0x8 ;  /* 0x0000000304047211 */ /* 0x000fe200078f40ff */
[----:B------:R-:W-:Y:S02]  /*04e0*/  VIADD R7, R8, UR4 ;  /* 0x0000000408077c36 */ /* 0x000fe40008000000 */
[----:B------:R-:W-:Y:S02]  /*04f0*/  VIADD R9, R9, UR4 ;  /* 0x0000000409097c36 */ /* 0x000fe40008000000 */
[----:B------:R-:W-:Y:S02]  /*0500*/  IMAD R8, R0, 0x4, R7 ;  /* 0x0000000400087824 */ /* 0x000fe400078e0207 */
[----:B------:R-:W-:-:S02]  /*0510*/  IMAD.SHL.U32 R6, R4, 0x100, RZ ;  /* 0x0000010004067824 */ /* 0x000fc400078e00ff */
[----:B------:R-:W-:Y:S01]  /*0520*/  IMAD R7, R0, 0x4, R9 ;  /* 0x0000000400077824 */ /* 0x000fe200078e0209 */
[----:B------:R-:W-:Y:S02]  /*0530*/  LOP3.LUT R0, R4, 0xffffff00, RZ, 0xc0, !PT ;  /* 0xffffff0004007812 */ /* 0x000fe400078ec0ff */
[----:B---3--:R-:W-:Y:S01]  /*0540*/  LOP3.LUT R20, R6, 0xffff0000, RZ, 0xc0, !PT ;  /* 0xffff000006147812 */ /* 0x008fe200078ec0ff */
[----:B------:R1:W2:Y:S04]  /*0550*/  LDS.128 R16, [R5] ;  /* 0x0000000005107984 */ /* 0x0002a80000000c00 */
[----:B------:R-:W3:Y:S01]  /*0560*/  LDS.128 R12, [R12+0x1000] ;  /* 0x001000000c0c7984 */ /* 0x000ee20000000c00 */
[----:B-1----:R-:W-:-:S03]  /*0570*/  SGXT.U32 R5, R26, 0x6 ;  /* 0x000000061a05781a */ /* 0x002fc60000000000 */
[----:B------:R-:W1:Y:S01]  /*0580*/  LDS.128 R8, [R8+0x2000] ;  /* 0x0020000008087984 */ /* 0x000e620000000c00 */
[----:B------:R-:W-:-:S03]  /*0590*/  PRMT R2, R5, 0x6540, R2 ;  /* 0x0000654005027816 */ /* 0x000fc60000000002 */
[----:B------:R-:W4:Y:S01]  /*05a0*/  LDS.128 R4, [R7+0x3000] ;  /* 0x0030000007047984 */ /* 0x000f220000000c00 */
[----:B------:R-:W-:Y:S02]  /*05b0*/  IADD3 R3, R20, R3, -R0 ;  /* 0x0000000314037210 */ /* 0x000fe40007ffe800 */
[----:B------:R-:W5:Y:S01]  /*05c0*/  LDC.64 R20, c[0x0][0x220] ;  /* 0x00008800ff147b82 */ /* 0x000f620000000a00 */
[C---:B------:R-:W-:Y:S02]  /*05d0*/  ISETP.GE.AND P0, PT, R2.reuse, 0x100, PT ;  /* 0x000001000200780c */ /* 0x040fe40003f06270 */
[C---:B------:R-:W-:Y:S02]  /*05e0*/  LOP3.LUT R0, R2.reuse, 0x40, RZ, 0xfc, !PT ;  /* 0x0000004002007812 */ /* 0x040fe400078efcff */
[C---:B------:R-:W-:Y:S01]  /*05f0*/  LOP3.LUT R26, R2.reuse, 0x80, RZ, 0xfc, !PT ;  /* 0x00000080021a7812 */ /* 0x040fe200078efcff */
[C---:B------:R-:W-:Y:S01]  /*0600*/  IMAD R27, R2.reuse, 0x100, R3 ;  /* 0x00000100021b7824 */ /* 0x040fe200078e0203 */
[----:B------:R-:W-:-:S02]  /*0610*/  LOP3.LUT R28, R2, 0xc0, RZ, 0xfc, !PT ;  /* 0x000000c0021c7812 */ /* 0x000fc400078efcff */
[----:B------:R-:W-:Y:S02]  /*0620*/  ISETP.GE.AND P1, PT, R0, 0x100, PT ;  /* 0x000001000000780c */ /* 0x000fe40003f26270 */
[----:B------:R-:W-:Y:S01]  /*0630*/  ISETP.GE.AND P2, PT, R26, 0x100, PT ;  /* 0x000001001a00780c */ /* 0x000fe20003f46270 */
[----:B0-----:R-:W-:Y:S01]  /*0640*/  IMAD.WIDE R22, R27, 0x4, R24 ;  /* 0x000000041b167825 */ /* 0x001fe200078e0218 */
[----:B------:R-:W-:-:S03]  /*0650*/  ISETP.GE.AND P3, PT, R28, 0x100, PT ;  /* 0x000001001c00780c */ /* 0x000fc60003f66270 */
[--C-:B------:R-:W-:Y:S02]  /*0660*/  IMAD R0, R0, 0x100, R3.reuse ;  /* 0x0000010000007824 */ /* 0x100fe400078e0203 */
[--C-:B------:R-:W-:Y:S02]  /*0670*/  IMAD R2, R26, 0x100, R3.reuse ;  /* 0x000001001a027824 */ /* 0x100fe400078e0203 */
[----:B------:R-:W-:Y:S02]  /*0680*/  IMAD R3, R28, 0x100, R3 ;  /* 0x000001001c037824 */ /* 0x000fe400078e0203 */
[----:B------:R-:W-:Y:S01]  /*0690*/  IMAD.WIDE R28, R0, 0x4, R24 ;  /* 0x00000004001c7825 */ /* 0x000fe200078e0218 */
[----:B--2---:R0:W-:Y:S03]  /*06a0*/  @!P0 STG.E.128 desc[UR6][R22.64], R16 ;  /* 0x0000001016008986 */ /* 0x0041e6000c101d06 */
[----:B-----5:R-:W-:Y:S01]  /*06b0*/  IMAD.WIDE R26, R27, 0x4, R20 ;  /* 0x000000041b1a7825 */ /* 0x020fe200078e0214 */
[----:B---3--:R-:W-:Y:S03]  /*06c0*/  @!P1 STG.E.128 desc[UR6][R28.64], R12 ;  /* 0x0000000c1c009986 */ /* 0x008fe6000c101d06 */
[----:B0-----:R-:W-:-:S04]  /*06d0*/  IMAD.WIDE R22, R2, 0x4, R24 ;  /* 0x0000000402167825 */ /* 0x001fc800078e0218 */
[----:B------:R-:W-:Y:S01]  /*06e0*/  IMAD.WIDE R24, R3, 0x4, R24 ;  /* 0x0000000403187825 */ /* 0x000fe200078e0218 */
[----:B-1----:R0:W-:Y:S04]  /*06f0*/  @!P2 STG.E.128 desc[UR6][R22.64], R8 ;  /* 0x000000081600a986 */ /* 0x0021e8000c101d06 */
[----:B----4-:R1:W-:Y:S04]  /*0700*/  @!P3 STG.E.128 desc[UR6][R24.64], R4 ;  /* 0x000000041800b986 */ /* 0x0103e8000c101d06 */
[----:B------:R2:W-:Y:S01]  /*0710*/  @!P0 STG.E.128 desc[UR6][R26.64], R16 ;  /* 0x000000101a008986 */ /* 0x0005e2000c101d06 */
[----:B0-----:R-:W-:-:S04]  /*0720*/  IMAD.WIDE R22, R0, 0x4, R20 ;  /* 0x0000000400167825 */ /* 0x001fc800078e0214 */
[--C-:B-1----:R-:W-:Y:S01]  /*0730*/  IMAD.WIDE R24, R2, 0x4, R20.reuse ;  /* 0x0000000402187825 */ /* 0x102fe200078e0214 */
[----:B------:R2:W-:Y:S04]  /*0740*/  @!P1 STG.E.128 desc[UR6][R22.64], R12 ;  /* 0x0000000c16009986 */ /* 0x0005e8000c101d06 */
[----:B------:R2:W-:Y:S01]  /*0750*/  @!P2 STG.E.128 desc[UR6][R24.64], R8 ;  /* 0x000000081800a986 */ /* 0x0005e2000c101d06 */
[----:B------:R-:W-:Y:S01]  /*0760*/  IMAD.WIDE R20, R3, 0x4, R20 ;  /* 0x0000000403147825 */ /* 0x000fe200078e0214 */
[----:B------:R-:W-:Y:S06]  /*0770*/  @P3 EXIT ;  /* 0x000000000000394d */ /* 0x000fec0003800000 */
[----:B------:R-:W-:Y:S01]  /*0780*/  STG.E.128 desc[UR6][R20.64], R4 ;  /* 0x0000000414007986 */ /* 0x000fe2000c101d06 */
[----:B------:R-:W-:Y:S05]  /*0790*/  EXIT ;  /* 0x000000000000794d */ /* 0x000fea0003800000 */
.L_x_0:
[----:B------:R-:W-:-:S00]  /*07a0*/  BRA `(.L_x_0) ;  /* 0xfffffffc00fc7947 */ /* 0x000fc0000383ffff */
[----:B------:R-:W-:-:S00]  /*07b0*/  NOP ;  /* 0x0000000000007918 */ /* 0x000fc00000000000 */
        /* <DEDUP_REMOVED lines=12> */
.L_x_1:


//--------------------- .nv.shared.triton_poi_fused_convolution_12 --------------------------
	.section	.nv.shared.triton_poi_fused_convolution_12,"aw",@nobits
	.sectionflags	@""
	.align	16
	.zero		1024


//--------------------- .nv.constant0.triton_poi_fused_convolution_12 --------------------------
	.section	.nv.constant0.triton_poi_fused_convolution_12,"a",@progbits
	.sectionflags	@""
	.align	4
.nv.constant0.triton_poi_fused_convolution_12:
	.zero		560
